	.headerflags	@"EF_CUDA_TEXMODE_UNIFIED EF_CUDA_64BIT_ADDRESS EF_CUDA_ACCELERATORS EF_CUDA_SM90 EF_CUDA_VIRTUAL_SM(EF_CUDA_SM90)"
	.elftype	@"ET_EXEC"


//--------------------- .nv.info                  --------------------------
	.section	.nv.info,"",@"SHT_CUDA_INFO"
	.align	4


	//----- nvinfo : EIATTR_REGCOUNT
	.align		4
        /*0000*/ 	.byte	0x04, 0x2f
        /*0002*/ 	.short	(.L_1 - .L_0)
	.align		4
.L_0:
        /*0004*/ 	.word	index@(triton_per_fused_mean_20)
        /*0008*/ 	.word	0x00000017


	//----- nvinfo : EIATTR_MIN_STACK_SIZE
	.align		4
.L_1:
        /*000c*/ 	.byte	0x04, 0x12
        /*000e*/ 	.short	(.L_3 - .L_2)
	.align		4
.L_2:
        /*0010*/ 	.word	index@(triton_per_fused_mean_20)
        /*0014*/ 	.word	0x00000000


	//----- nvinfo : EIATTR_FRAME_SIZE
	.align		4
.L_3:
        /*0018*/ 	.byte	0x04, 0x11
        /*001a*/ 	.short	(.L_5 - .L_4)
	.align		4
.L_4:
        /*001c*/ 	.word	index@(triton_per_fused_mean_20)
        /*0020*/ 	.word	0x00000000


	//----- nvinfo : EIATTR_MIN_STACK_SIZE
	.align		4
.L_5:
        /*0024*/ 	.byte	0x04, 0x12
        /*0026*/ 	.short	(.L_7 - .L_6)
	.align		4
.L_6:
        /*0028*/ 	.word	index@(triton_per_fused_mean_20)
        /*002c*/ 	.word	0x00000000
.L_7:


//--------------------- .nv.info.triton_per_fused_mean_20 --------------------------
	.section	.nv.info.triton_per_fused_mean_20,"",@"SHT_CUDA_INFO"
	.sectionflags	@""
	.align	4


	//----- nvinfo : EIATTR_CUDA_API_VERSION
	.align		4
        /*0000*/ 	.byte	0x04, 0x37
        /*0002*/ 	.short	(.L_9 - .L_8)
.L_8:
        /*0004*/ 	.word	0x0000007c


	//----- nvinfo : EIATTR_KPARAM_INFO
	.align		4
.L_9:
        /*0008*/ 	.byte	0x04, 0x17
        /*000a*/ 	.short	(.L_11 - .L_10)
.L_10:
        /*000c*/ 	.word	0x00000000
        /*0010*/ 	.short	0x0003
        /*0012*/ 	.short	0x0014
        /*0014*/ 	.byte	0x00, 0xf0, 0x11, 0x00


	//----- nvinfo : EIATTR_KPARAM_INFO
	.align		4
.L_11:
        /*0018*/ 	.byte	0x04, 0x17
        /*001a*/ 	.short	(.L_13 - .L_12)
.L_12:
        /*001c*/ 	.word	0x00000000
        /*0020*/ 	.short	0x0002
        /*0022*/ 	.short	0x0010
        /*0024*/ 	.byte	0x00, 0xf0, 0x11, 0x00


	//----- nvinfo : EIATTR_KPARAM_INFO
	.align		4
.L_13:
        /*0028*/ 	.byte	0x04, 0x17
        /*002a*/ 	.short	(.L_15 - .L_14)
.L_14:
        /*002c*/ 	.word	0x00000000
        /*0030*/ 	.short	0x0001
        /*0032*/ 	.short	0x0008
        /*0034*/ 	.byte	0x00, 0xf4, 0x21, 0x00


	//----- nvinfo : EIATTR_KPARAM_INFO
	.align		4
.L_15:
        /*0038*/ 	.byte	0x04, 0x17
        /*003a*/ 	.short	(.L_17 - .L_16)
.L_16:
        /*003c*/ 	.word	0x00000000
        /*0040*/ 	.short	0x0000
        /*0042*/ 	.short	0x0000
        /*0044*/ 	.byte	0x00, 0xf4, 0x21, 0x00


	//----- nvinfo : EIATTR_SPARSE_MMA_MASK
	.align		4
.L_17:
        /*0048*/ 	.byte	0x03, 0x50
        /*004a*/ 	.short	0x0000


	//----- nvinfo : EIATTR_MAXREG_COUNT
	.align		4
        /*004c*/ 	.byte	0x03, 0x1b
        /*004e*/ 	.short	0x00ff


	//----- nvinfo : EIATTR_COOP_GROUP_MASK_REGIDS
	.align		4
        /*0050*/ 	.byte	0x04, 0x29
        /*0052*/ 	.short	(.L_19 - .L_18)


	//   ....[0]....
.L_18:
        /*0054*/ 	.word	0xffffffff


	//   ....[1]....
        /*0058*/ 	.word	0xffffffff


	//   ....[2]....
        /*005c*/ 	.word	0xffffffff


	//   ....[3]....
        /*0060*/ 	.word	0xffffffff


	//   ....[4]....
        /*0064*/ 	.word	0xffffffff


	//   ....[5]....
        /*0068*/ 	.word	0xffffffff


	//   ....[6]....
        /*006c*/ 	.word	0xffffffff


	//   ....[7]....
        /*0070*/ 	.word	0xffffffff


	//   ....[8]....
        /*0074*/ 	.word	0xffffffff


	//   ....[9]....
        /*0078*/ 	.word	0xffffffff


	//   ....[10]....
        /*007c*/ 	.word	0xffffffff


	//----- nvinfo : EIATTR_COOP_GROUP_INSTR_OFFSETS
	.align		4
.L_19:
        /*0080*/ 	.byte	0x04, 0x28
        /*0082*/ 	.short	(.L_21 - .L_20)


	//   ....[0]....
.L_20:
        /*0084*/ 	.word	0x000002f0


	//   ....[1]....
        /*0088*/ 	.word	0x00000300


	//   ....[2]....
        /*008c*/ 	.word	0x00000310


	//   ....[3]....
        /*0090*/ 	.word	0x00000320


	//   ....[4]....
        /*0094*/ 	.word	0x00000370


	//   ....[5]....
        /*0098*/ 	.word	0x00000380


	//   ....[6]....
        /*009c*/ 	.word	0x00000390


	//   ....[7]....
        /*00a0*/ 	.word	0x000003a0


	//   ....[8]....
        /*00a4*/ 	.word	0x000004c0


	//   ....[9]....
        /*00a8*/ 	.word	0x000004e0


	//   ....[10]....
        /*00ac*/ 	.word	0x00000510


	//----- nvinfo : EIATTR_EXIT_INSTR_OFFSETS
	.align		4
.L_21:
        /*00b0*/ 	.byte	0x04, 0x1c
        /*00b2*/ 	.short	(.L_23 - .L_22)


	//   ....[0]....
.L_22:
        /*00b4*/ 	.word	0x00000670


	//   ....[1]....
        /*00b8*/ 	.word	0x000006a0


	//----- nvinfo : EIATTR_REQNTID
	.align		4
.L_23:
        /*00bc*/ 	.byte	0x04, 0x10
        /*00be*/ 	.short	(.L_25 - .L_24)
.L_24:
        /*00c0*/ 	.word	0x00000100
        /*00c4*/ 	.word	0x00000001
        /*00c8*/ 	.word	0x00000001


	//----- nvinfo : EIATTR_CBANK_PARAM_SIZE
	.align		4
.L_25:
        /*00cc*/ 	.byte	0x03, 0x19
        /*00ce*/ 	.short	0x0018


	//----- nvinfo : EIATTR_PARAM_CBANK
	.align		4
        /*00d0*/ 	.byte	0x04, 0x0a
        /*00d2*/ 	.short	(.L_27 - .L_26)
	.align		4
.L_26:
        /*00d4*/ 	.word	index@(.nv.constant0.triton_per_fused_mean_20)
        /*00d8*/ 	.short	0x0210
        /*00da*/ 	.short	0x0018


	//----- nvinfo : EIATTR_SW_WAR
	.align		4
.L_27:
        /*00dc*/ 	.byte	0x04, 0x36
        /*00de*/ 	.short	(.L_29 - .L_28)
.L_28:
        /*00e0*/ 	.word	0x00000008
.L_29:


//--------------------- .nv.callgraph             --------------------------
	.section	.nv.callgraph,"",@"SHT_CUDA_CALLGRAPH"
	.align	4
	.sectionentsize	8
	.align		4
        /*0000*/ 	.word	0x00000000
	.align		4
        /*0004*/ 	.word	0xffffffff
	.align		4
        /*0008*/ 	.word	0x00000000
	.align		4
        /*000c*/ 	.word	0xfffffffe
	.align		4
        /*0010*/ 	.word	0x00000000
	.align		4
        /*0014*/ 	.word	0xfffffffd
	.align		4
        /*0018*/ 	.word	0x00000000
	.align		4
        /*001c*/ 	.word	0xfffffffc


//--------------------- .text.triton_per_fused_mean_20 --------------------------
	.section	.text.triton_per_fused_mean_20,"ax",@progbits
	.sectionflags	@"SHF_BARRIERS=1"
	.align	128
        .global         triton_per_fused_mean_20
        .type           triton_per_fused_mean_20,@function
        .size           triton_per_fused_mean_20,(.L_x_1 - triton_per_fused_mean_20)
        .other          triton_per_fused_mean_20,@"STO_CUDA_ENTRY STV_DEFAULT"
triton_per_fused_mean_20:
.text.triton_per_fused_mean_20:
[----:B------:R-:W0:Y:S02]  /*0000*/  LDC R1, c[0x0][0x28] ;  /* 0x00000a00ff017b82 */ /* 0x000e240000000800 */
[----:B------:R-:W1:Y:S01]  /*0010*/  S2R R0, SR_CTAID.X ;  /* 0x0000000000007919 */ /* 0x000e620000002500 */
[----:B------:R-:W2:Y:S01]  /*0020*/  LDC.64 R4, c[0x0][0x218] ;  /* 0x00008600ff047b82 */ /* 0x000ea20000000a00 */
[----:B------:R-:W-:Y:S01]  /*0030*/  CS2R R10, SRZ ;  /* 0x00000000000a7805 */ /* 0x000fe2000001ff00 */
[----:B------:R-:W-:Y:S01]  /*0040*/  ULDC.64 UR6, c[0x0][0x208] ;  /* 0x0000820000067ab9 */ /* 0x000fe20000000a00 */
[----:B------:R-:W3:Y:S01]  /*0050*/  S2R R3, SR_TID.X ;  /* 0x0000000000037919 */ /* 0x000ee20000002100 */
[----:B-1----:R-:W-:Y:S02]  /*0060*/  IMAD.SHL.U32 R0, R0, 0x20, RZ ;  /* 0x0000002000007824 */ /* 0x002fe400078e00ff */
[C---:B---3--:R-:W-:Y:S02]  /*0070*/  IMAD.SHL.U32 R13, R3.reuse, 0x4, RZ ;  /* 0x00000004030d7824 */ /* 0x048fe400078e00ff */
[----:B------:R-:W-:-:S03]  /*0080*/  IMAD.SHL.U32 R8, R3, 0x40, RZ ;  /* 0x0000004003087824 */ /* 0x000fc600078e00ff */
[----:B------:R-:W-:Y:S02]  /*0090*/  LOP3.LUT R6, R0, 0x1c, R13, 0xf8, !PT ;  /* 0x0000001c00067812 */ /* 0x000fe400078ef80d */
[----:B------:R-:W-:Y:S02]  /*00a0*/  LOP3.LUT R8, R8, 0x3e00, RZ, 0xc0, !PT ;  /* 0x00003e0008087812 */ /* 0x000fe400078ec0ff */
[----:B------:R-:W-:Y:S02]  /*00b0*/  SHF.R.S32.HI R7, RZ, 0x1f, R6 ;  /* 0x0000001fff077819 */ /* 0x000fe40000011406 */
[----:B------:R-:W-:Y:S02]  /*00c0*/  ISETP.GE.AND P0, PT, R6, 0x800, PT ;  /* 0x000008000600780c */ /* 0x000fe40003f06270 */
[----:B------:R-:W-:-:S05]  /*00d0*/  LEA.HI R7, R7, R6, RZ, 0x9 ;  /* 0x0000000607077211 */ /* 0x000fca00078f48ff */
[C---:B------:R-:W-:Y:S01]  /*00e0*/  IMAD.SHL.U32 R9, R7.reuse, 0x40, RZ ;  /* 0x0000004007097824 */ /* 0x040fe200078e00ff */
[----:B------:R-:W-:-:S04]  /*00f0*/  LOP3.LUT R7, R7, 0xfffffe00, RZ, 0xc0, !PT ;  /* 0xfffffe0007077812 */ /* 0x000fc800078ec0ff */
[----:B------:R-:W-:-:S04]  /*0100*/  LOP3.LUT R9, R9, 0xffff8000, RZ, 0xc0, !PT ;  /* 0xffff800009097812 */ /* 0x000fc800078ec0ff */
[----:B------:R-:W-:-:S05]  /*0110*/  IADD3 R7, R9, R6, -R7 ;  /* 0x0000000609077210 */ /* 0x000fca0007ffe807 */
[----:B------:R-:W-:Y:S01]  /*0120*/  IMAD.IADD R7, R8, 0x1, R7 ;  /* 0x0000000108077824 */ /* 0x000fe200078e0207 */
[----:B------:R-:W-:-:S03]  /*0130*/  CS2R R8, SRZ ;  /* 0x0000000000087805 */ /* 0x000fc6000001ff00 */
[C---:B------:R-:W-:Y:S02]  /*0140*/  VIADD R17, R7.reuse, 0x4000 ;  /* 0x0000400007117836 */ /* 0x040fe40000000000 */
[----:B--2---:R-:W-:Y:S01]  /*0150*/  IMAD.WIDE R14, R7, 0x4, R4 ;  /* 0x00000004070e7825 */ /* 0x004fe200078e0204 */
[----:B------:R-:W-:-:S03]  /*0160*/  CS2R R6, SRZ ;  /* 0x0000000000067805 */ /* 0x000fc6000001ff00 */
[----:B------:R-:W-:Y:S01]  /*0170*/  IMAD.WIDE R16, R17, 0x4, R4 ;  /* 0x0000000411107825 */ /* 0x000fe200078e0204 */
[----:B------:R-:W-:-:S04]  /*0180*/  CS2R R4, SRZ ;  /* 0x0000000000047805 */ /* 0x000fc8000001ff00 */
[----:B------:R-:W2:Y:S04]  /*0190*/  @!P0 LDG.E.128 R8, desc[UR6][R16.64] ;  /* 0x0000000610088981 */ /* 0x000ea8000c1e1d00 */
[----:B------:R-:W3:Y:S01]  /*01a0*/  @!P0 LDG.E.128 R4, desc[UR6][R14.64] ;  /* 0x000000060e048981 */ /* 0x000ee2000c1e1d00 */
[----:B------:R-:W1:Y:S01]  /*01b0*/  S2UR UR5, SR_CgaCtaId ;  /* 0x00000000000579c3 */ /* 0x000e620000008800 */
[----:B------:R-:W-:Y:S01]  /*01c0*/  UMOV UR4, 0x400 ;  /* 0x0000040000047882 */ /* 0x000fe20000000000 */
[----:B------:R-:W-:Y:S01]  /*01d0*/  ISETP.GE.AND P1, PT, R3, 0x100, PT ;  /* 0x000001000300780c */ /* 0x000fe20003f26270 */
[----:B-1----:R-:W-:Y:S01]  /*01e0*/  UPRMT UR4, UR5, 0x654, UR4 ;  /* 0x0000065405047896 */ /* 0x002fe20008000004 */
[----:B--2---:R-:W-:Y:S02]  /*01f0*/  SEL R8, R8, RZ, !P0 ;  /* 0x000000ff08087207 */ /* 0x004fe40004000000 */
[----:B---3--:R-:W-:-:S02]  /*0200*/  SEL R19, R4, RZ, !P0 ;  /* 0x000000ff04137207 */ /* 0x008fc40004000000 */
[----:B------:R-:W-:Y:S02]  /*0210*/  SEL R4, R5, RZ, !P0 ;  /* 0x000000ff05047207 */ /* 0x000fe40004000000 */
[----:B------:R-:W-:Y:S02]  /*0220*/  SEL R5, R6, RZ, !P0 ;  /* 0x000000ff06057207 */ /* 0x000fe40004000000 */
[----:B------:R-:W-:Y:S02]  /*0230*/  SEL R6, R7, RZ, !P0 ;  /* 0x000000ff07067207 */ /* 0x000fe40004000000 */
[----:B------:R-:W-:Y:S02]  /*0240*/  SEL R9, R9, RZ, !P0 ;  /* 0x000000ff09097207 */ /* 0x000fe40004000000 */
[----:B------:R-:W-:Y:S02]  /*0250*/  SEL R10, R10, RZ, !P0 ;  /* 0x000000ff0a0a7207 */ /* 0x000fe40004000000 */
[----:B------:R-:W-:Y:S01]  /*0260*/  SEL R11, R11, RZ, !P0 ;  /* 0x000000ff0b0b7207 */ /* 0x000fe20004000000 */
[----:B------:R-:W-:Y:S01]  /*0270*/  FADD R8, R19, R8 ;  /* 0x0000000813087221 */ /* 0x000fe20000000000 */
[----:B------:R-:W-:Y:S01]  /*0280*/  FADD R9, R4, R9 ;  /* 0x0000000904097221 */ /* 0x000fe20000000000 */
[----:B------:R-:W-:-:S02]  /*0290*/  FADD R10, R5, R10 ;  /* 0x0000000a050a7221 */ /* 0x000fc40000000000 */
[----:B------:R-:W-:Y:S01]  /*02a0*/  FADD R11, R6, R11 ;  /* 0x0000000b060b7221 */ /* 0x000fe20000000000 */
[----:B------:R-:W-:Y:S02]  /*02b0*/  FSEL R8, R8, RZ, !P0 ;  /* 0x000000ff08087208 */ /* 0x000fe40004000000 */
[----:B------:R-:W-:Y:S02]  /*02c0*/  FSEL R9, R9, RZ, !P0 ;  /* 0x000000ff09097208 */ /* 0x000fe40004000000 */
[----:B------:R-:W-:Y:S02]  /*02d0*/  FSEL R10, R10, RZ, !P0 ;  /* 0x000000ff0a0a7208 */ /* 0x000fe40004000000 */
[----:B------:R-:W-:Y:S01]  /*02e0*/  FSEL R11, R11, RZ, !P0 ;  /* 0x000000ff0b0b7208 */ /* 0x000fe20004000000 */
[----:B------:R-:W1:Y:S04]  /*02f0*/  SHFL.BFLY PT, R5, R8, 0x10, 0x1f ;  /* 0x0e001f0008057f89 */ /* 0x000e6800000e0000 */
[----:B------:R-:W2:Y:S04]  /*0300*/  SHFL.BFLY PT, R4, R9, 0x10, 0x1f ;  /* 0x0e001f0009047f89 */ /* 0x000ea800000e0000 */
[----:B------:R-:W3:Y:S04]  /*0310*/  SHFL.BFLY PT, R7, R10, 0x10, 0x1f ;  /* 0x0e001f000a077f89 */ /* 0x000ee800000e0000 */
[----:B------:R-:W4:Y:S01]  /*0320*/  SHFL.BFLY PT, R14, R11, 0x10, 0x1f ;  /* 0x0e001f000b0e7f89 */ /* 0x000f2200000e0000 */
[----:B-1----:R-:W-:Y:S01]  /*0330*/  FADD R5, R8, R5 ;  /* 0x0000000508057221 */ /* 0x002fe20000000000 */
[----:B--2---:R-:W-:Y:S01]  /*0340*/  FADD R6, R9, R4 ;  /* 0x0000000409067221 */ /* 0x004fe20000000000 */
[----:B---3--:R-:W-:Y:S01]  /*0350*/  FADD R12, R10, R7 ;  /* 0x000000070a0c7221 */ /* 0x008fe20000000000 */
[----:B----4-:R-:W-:-:S02]  /*0360*/  FADD R14, R11, R14 ;  /* 0x0000000e0b0e7221 */ /* 0x010fc40000000000 */
[----:B------:R-:W1:Y:S04]  /*0370*/  SHFL.BFLY PT, R4, R5, 0x8, 0x1f ;  /* 0x0d001f0005047f89 */ /* 0x000e6800000e0000 */
[----:B------:R-:W2:Y:S04]  /*0380*/  SHFL.BFLY PT, R7, R6, 0x8, 0x1f ;  /* 0x0d001f0006077f89 */ /* 0x000ea800000e0000 */
[----:B------:R-:W3:Y:S04]  /*0390*/  SHFL.BFLY PT, R15, R12, 0x8, 0x1f ;  /* 0x0d001f000c0f7f89 */ /* 0x000ee800000e0000 */
[----:B------:R-:W4:Y:S01]  /*03a0*/  SHFL.BFLY PT, R17, R14, 0x8, 0x1f ;  /* 0x0d001f000e117f89 */ /* 0x000f2200000e0000 */
[----:B------:R-:W-:-:S02]  /*03b0*/  SHF.R.U32.HI R8, RZ, 0x5, R3 ;  /* 0x00000005ff087819 */ /* 0x000fc40000011603 */
[----:B------:R-:W-:Y:S02]  /*03c0*/  LOP3.LUT R9, R13, 0x1c, RZ, 0xc0, !PT ;  /* 0x0000001c0d097812 */ /* 0x000fe400078ec0ff */
[----:B------:R-:W-:Y:S02]  /*03d0*/  SGXT.U32 R8, R8, 0x3 ;  /* 0x000000030808781a */ /* 0x000fe40000000000 */
[----:B------:R-:W-:Y:S01]  /*03e0*/  LOP3.LUT P0, RZ, R3, 0x18, RZ, 0xc0, !PT ;  /* 0x0000001803ff7812 */ /* 0x000fe2000780c0ff */
[----:B------:R-:W-:Y:S02]  /*03f0*/  IMAD.SHL.U32 R10, R9, 0x20, RZ ;  /* 0x00000020090a7824 */ /* 0x000fe400078e00ff */
[----:B------:R-:W-:Y:S02]  /*0400*/  IMAD.SHL.U32 R11, R8, 0x4, RZ ;  /* 0x00000004080b7824 */ /* 0x000fe400078e00ff */
[----:B-1----:R-:W-:-:S03]  /*0410*/  FADD R16, R5, R4 ;  /* 0x0000000405107221 */ /* 0x002fc60000000000 */
[----:B------:R-:W-:Y:S01]  /*0420*/  LOP3.LUT R11, R10, R11, RZ, 0xfc, !PT ;  /* 0x0000000b0a0b7212 */ /* 0x000fe200078efcff */
[----:B--2---:R-:W-:Y:S01]  /*0430*/  FADD R6, R6, R7 ;  /* 0x0000000706067221 */ /* 0x004fe20000000000 */
[----:B---3--:R-:W-:Y:S01]  /*0440*/  FADD R18, R12, R15 ;  /* 0x0000000f0c127221 */ /* 0x008fe20000000000 */
[----:B----4-:R-:W-:Y:S02]  /*0450*/  FADD R20, R14, R17 ;  /* 0x000000110e147221 */ /* 0x010fe40000000000 */
[----:B------:R-:W-:Y:S04]  /*0460*/  @!P0 STS [R11+UR4], R16 ;  /* 0x000000100b008988 */ /* 0x000fe80008000804 */
[----:B------:R-:W-:Y:S04]  /*0470*/  @!P0 STS [R11+UR4+0x20], R6 ;  /* 0x000020060b008988 */ /* 0x000fe80008000804 */
[----:B------:R-:W-:Y:S04]  /*0480*/  @!P0 STS [R11+UR4+0x40], R18 ;  /* 0x000040120b008988 */ /* 0x000fe80008000804 */
[----:B------:R-:W-:Y:S01]  /*0490*/  @!P0 STS [R11+UR4+0x60], R20 ;  /* 0x000060140b008988 */ /* 0x000fe20008000804 */
[----:B------:R-:W-:Y:S06]  /*04a0*/  BAR.SYNC.DEFER_BLOCKING 0x0 ;  /* 0x0000000000007b1d */ /* 0x000fec0000010000 */
[----:B------:R-:W1:Y:S04]  /*04b0*/  @!P1 LDS R2, [R13+UR4] ;  /* 0x000000040d029984 */ /* 0x000e680008000800 */
[----:B-1----:R-:W1:Y:S02]  /*04c0*/  SHFL.BFLY PT, R5, R2, 0x4, 0x1f ;  /* 0x0c801f0002057f89 */ /* 0x002e6400000e0000 */
[----:B-1----:R-:W-:-:S05]  /*04d0*/  FADD R7, R2, R5 ;  /* 0x0000000502077221 */ /* 0x002fca0000000000 */
[----:B------:R-:W1:Y:S01]  /*04e0*/  SHFL.BFLY PT, R4, R7, 0x2, 0x1f ;  /* 0x0c401f0007047f89 */ /* 0x000e6200000e0000 */
[----:B------:R-:W-:Y:S01]  /*04f0*/  LOP3.LUT P0, RZ, R3, 0x7, RZ, 0xc0, !PT ;  /* 0x0000000703ff7812 */ /* 0x000fe2000780c0ff */
[----:B-1----:R-:W-:-:S05]  /*0500*/  FADD R12, R7, R4 ;  /* 0x00000004070c7221 */ /* 0x002fca0000000000 */
[----:B------:R-:W1:Y:S01]  /*0510*/  SHFL.BFLY PT, R5, R12, 0x1, 0x1f ;  /* 0x0c201f000c057f89 */ /* 0x000e6200000e0000 */
[----:B------:R-:W-:Y:S01]  /*0520*/  ISETP.LT.AND P0, PT, R3, 0x100, !P0 ;  /* 0x000001000300780c */ /* 0x000fe20004701270 */
[----:B-1----:R-:W-:-:S12]  /*0530*/  FADD R14, R12, R5 ;  /* 0x000000050c0e7221 */ /* 0x002fd80000000000 */
[----:B------:R1:W-:Y:S01]  /*0540*/  @P0 STS [R13+UR4], R14 ;  /* 0x0000000e0d000988 */ /* 0x0003e20008000804 */
[----:B------:R-:W-:Y:S01]  /*0550*/  BAR.SYNC.DEFER_BLOCKING 0x0 ;  /* 0x0000000000007b1d */ /* 0x000fe20000010000 */
[----:B------:R-:W-:Y:S02]  /*0560*/  LEA R9, R9, UR4, 0x2 ;  /* 0x0000000409097c11 */ /* 0x000fe4000f8e10ff */
[----:B------:R-:W-:-:S05]  /*0570*/  LOP3.LUT R2, R3, 0x1f, RZ, 0xc0, !PT ;  /* 0x0000001f03027812 */ /* 0x000fca00078ec0ff */
[----:B-1----:R-:W1:Y:S01]  /*0580*/  LDC.64 R12, c[0x0][0x210] ;  /* 0x00008400ff0c7b82 */ /* 0x002e620000000a00 */
[----:B------:R-:W-:Y:S04]  /*0590*/  LDS R4, [R10+UR4] ;  /* 0x000000040a047984 */ /* 0x000fe80008000800 */
[----:B------:R-:W-:Y:S04]  /*05a0*/  LDS R5, [R10+UR4+0x20] ;  /* 0x000020040a057984 */ /* 0x000fe80008000800 */
[----:B------:R-:W-:Y:S04]  /*05b0*/  LDS R6, [R10+UR4+0x40] ;  /* 0x000040040a067984 */ /* 0x000fe80008000800 */
[----:B------:R-:W2:Y:S01]  /*05c0*/  LDS R7, [R10+UR4+0x60] ;  /* 0x000060040a077984 */ /* 0x000ea20008000800 */
[----:B------:R-:W-:Y:S01]  /*05d0*/  BAR.SYNC.DEFER_BLOCKING 0x0 ;  /* 0x0000000000007b1d */ /* 0x000fe20000010000 */
[----:B------:R-:W-:-:S02]  /*05e0*/  LEA R11, R2, UR4, 0x2 ;  /* 0x00000004020b7c11 */ /* 0x000fc4000f8e10ff */
[----:B------:R-:W-:-:S03]  /*05f0*/  LOP3.LUT R3, R0, 0x1f, R3, 0xf8, !PT ;  /* 0x0000001f00037812 */ /* 0x000fc600078ef803 */
[----:B--2---:R2:W-:Y:S02]  /*0600*/  STS.128 [R9], R4 ;  /* 0x0000000409007388 */ /* 0x0045e40000000c00 */
[----:B------:R-:W-:Y:S01]  /*0610*/  BAR.SYNC.DEFER_BLOCKING 0x0 ;  /* 0x0000000000007b1d */ /* 0x000fe20000010000 */
[----:B------:R-:W-:-:S04]  /*0620*/  ISETP.GE.AND P0, PT, R3, 0x800, PT ;  /* 0x000008000300780c */ /* 0x000fc80003f06270 */
[----:B------:R-:W-:Y:S01]  /*0630*/  ISETP.EQ.AND P0, PT, R8, RZ, !P0 ;  /* 0x000000ff0800720c */ /* 0x000fe20004702270 */
[----:B------:R-:W3:Y:S01]  /*0640*/  LDS R11, [R11] ;  /* 0x000000000b0b7984 */ /* 0x000ee20000000800 */
[----:B-1----:R-:W-:Y:S01]  /*0650*/  IMAD.WIDE R2, R3, 0x4, R12 ;  /* 0x0000000403027825 */ /* 0x002fe200078e020c */
[----:B------:R-:W-:Y:S10]  /*0660*/  BAR.SYNC.DEFER_BLOCKING 0x0 ;  /* 0x0000000000007b1d */ /* 0x000ff40000010000 */
[----:B--2---:R-:W-:Y:S05]  /*0670*/  @!P0 EXIT ;  /* 0x000000000000894d */ /* 0x004fea0003800000 */
[----:B---3--:R-:W-:-:S05]  /*0680*/  FMUL R11, R11, 0.015625 ;  /* 0x3c8000000b0b7820 */ /* 0x008fca0000400000 */
[----:B------:R-:W-:Y:S01]  /*0690*/  STG.E desc[UR6][R2.64], R11 ;  /* 0x0000000b02007986 */ /* 0x000fe2000c101906 */
[----:B------:R-:W-:Y:S05]  /*06a0*/  EXIT ;  /* 0x000000000000794d */ /* 0x000fea0003800000 */
.L_x_0:
[----:B------:R-:W-:-:S00]  /*06b0*/  BRA `(.L_x_0) ;  /* 0xfffffffc00fc7947 */ /* 0x000fc0000383ffff */
[----:B------:R-:W-:-:S00]  /*06c0*/  NOP ;  /* 0x0000000000007918 */ /* 0x000fc00000000000 */
        /* <DEDUP_REMOVED lines=11> */
.L_x_1:


//--------------------- .nv.shared.triton_per_fused_mean_20 --------------------------
	.section	.nv.shared.triton_per_fused_mean_20,"aw",@nobits
	.sectionflags	@""
	.align	16
	.zero		1024


//--------------------- .nv.constant0.triton_per_fused_mean_20 --------------------------
	.section	.nv.constant0.triton_per_fused_mean_20,"a",@progbits
	.sectionflags	@""
	.align	4
.nv.constant0.triton_per_fused_mean_20:
	.zero		552
